//
// Generated by NVIDIA NVVM Compiler
//
// Compiler Build ID: CL-36424714
// Cuda compilation tools, release 13.0, V13.0.88
// Based on NVVM 20.0.0
//

.version 9.0
.target sm_100
.address_size 64

	// .globl	_Z6addMatPiS_S_i

.visible .entry _Z6addMatPiS_S_i(
	.param .u64 .ptr .align 1 _Z6addMatPiS_S_i_param_0,
	.param .u64 .ptr .align 1 _Z6addMatPiS_S_i_param_1,
	.param .u64 .ptr .align 1 _Z6addMatPiS_S_i_param_2,
	.param .u32 _Z6addMatPiS_S_i_param_3
)
{
	.reg .pred 	%p<7>;
	.reg .b32 	%r<46>;
	.reg .b64 	%rd<25>;

	ld.param.u64 	%rd4, [_Z6addMatPiS_S_i_param_0];
	ld.param.u64 	%rd5, [_Z6addMatPiS_S_i_param_1];
	ld.param.u64 	%rd6, [_Z6addMatPiS_S_i_param_2];
	ld.param.u32 	%r12, [_Z6addMatPiS_S_i_param_3];
	cvta.to.global.u64 	%rd1, %rd6;
	cvta.to.global.u64 	%rd2, %rd5;
	cvta.to.global.u64 	%rd3, %rd4;
	mov.u32 	%r13, %ctaid.x;
	mov.u32 	%r14, %ntid.x;
	mov.u32 	%r15, %tid.x;
	mad.lo.s32 	%r44, %r13, %r14, %r15;
	mov.u32 	%r16, %nctaid.x;
	mul.lo.s32 	%r2, %r14, %r16;
	setp.ge.s32 	%p1, %r44, %r12;
	@%p1 bra 	$L__BB0_7;
	add.s32 	%r17, %r44, %r2;
	max.s32 	%r18, %r12, %r17;
	setp.lt.s32 	%p2, %r17, %r12;
	selp.u32 	%r19, 1, 0, %p2;
	add.s32 	%r20, %r17, %r19;
	sub.s32 	%r21, %r18, %r20;
	div.u32 	%r22, %r21, %r2;
	add.s32 	%r3, %r22, %r19;
	and.b32  	%r23, %r3, 3;
	setp.eq.s32 	%p3, %r23, 3;
	@%p3 bra 	$L__BB0_4;
	add.s32 	%r24, %r3, 1;
	and.b32  	%r25, %r24, 3;
	neg.s32 	%r42, %r25;
$L__BB0_3:
	.pragma "nounroll";
	mul.wide.s32 	%rd7, %r44, 4;
	add.s64 	%rd8, %rd1, %rd7;
	add.s64 	%rd9, %rd2, %rd7;
	add.s64 	%rd10, %rd3, %rd7;
	ld.global.u32 	%r26, [%rd10];
	ld.global.u32 	%r27, [%rd9];
	add.s32 	%r28, %r27, %r26;
	st.global.u32 	[%rd8], %r28;
	add.s32 	%r44, %r44, %r2;
	add.s32 	%r42, %r42, 1;
	setp.ne.s32 	%p4, %r42, 0;
	@%p4 bra 	$L__BB0_3;
$L__BB0_4:
	setp.lt.u32 	%p5, %r3, 3;
	@%p5 bra 	$L__BB0_7;
	mul.wide.s32 	%rd15, %r2, 4;
	shl.b32 	%r41, %r2, 2;
$L__BB0_6:
	mul.wide.s32 	%rd11, %r44, 4;
	add.s64 	%rd12, %rd3, %rd11;
	ld.global.u32 	%r29, [%rd12];
	add.s64 	%rd13, %rd2, %rd11;
	ld.global.u32 	%r30, [%rd13];
	add.s32 	%r31, %r30, %r29;
	add.s64 	%rd14, %rd1, %rd11;
	st.global.u32 	[%rd14], %r31;
	add.s64 	%rd16, %rd12, %rd15;
	ld.global.u32 	%r32, [%rd16];
	add.s64 	%rd17, %rd13, %rd15;
	ld.global.u32 	%r33, [%rd17];
	add.s32 	%r34, %r33, %r32;
	add.s64 	%rd18, %rd14, %rd15;
	st.global.u32 	[%rd18], %r34;
	add.s64 	%rd19, %rd16, %rd15;
	ld.global.u32 	%r35, [%rd19];
	add.s64 	%rd20, %rd17, %rd15;
	ld.global.u32 	%r36, [%rd20];
	add.s32 	%r37, %r36, %r35;
	add.s64 	%rd21, %rd18, %rd15;
	st.global.u32 	[%rd21], %r37;
	add.s64 	%rd22, %rd19, %rd15;
	ld.global.u32 	%r38, [%rd22];
	add.s64 	%rd23, %rd20, %rd15;
	ld.global.u32 	%r39, [%rd23];
	add.s32 	%r40, %r39, %r38;
	add.s64 	%rd24, %rd21, %rd15;
	st.global.u32 	[%rd24], %r40;
	add.s32 	%r44, %r41, %r44;
	setp.lt.s32 	%p6, %r44, %r12;
	@%p6 bra 	$L__BB0_6;
$L__BB0_7:
	ret;

}


// ===== COMPILED SASS (sm_100) =====

	.target	sm_100

	.elftype	@"ET_EXEC"


//--------------------- .note.nv.tkinfo           --------------------------
	.section	.note.nv.tkinfo,"",@"SHT_NOTE"
	.sectionflags	@"SHF_NOTE_NV_TKINFO"
	.tkinfo
        /*0018*/ 	.word	0x00000002
        /*0030*/ 	.string	""
        /*0030*/ 	.string	"ptxas"
        /*0030*/ 	.string	"Cuda compilation tools, release 13.0, V13.0.88"
        /*0030*/ 	.string	"Build cuda_13.0.r13.0/compiler.36424714_0"
        /*0030*/ 	.string	"-arch sm_100 -m 64 "



//--------------------- .note.nv.cuinfo           --------------------------
	.section	.note.nv.cuinfo,"",@"SHT_NOTE"
	.sectionflags	@"SHF_NOTE_NV_CUINFO"
        /*0018*/ 	.short	0x0002
        /*001a*/ 	.short	0x0064
        /*001c*/ 	.short	0x0082
	.zero		2


//--------------------- .nv.info                  --------------------------
	.section	.nv.info,"",@"SHT_CUDA_INFO"
	.align	4


	//----- nvinfo : EIATTR_REGCOUNT
	.align		4
        /*0000*/ 	.byte	0x04, 0x2f
        /*0002*/ 	.short	(.L_1 - .L_0)
	.align		4
.L_0:
        /*0004*/ 	.word	index@(_Z6addMatPiS_S_i)
        /*0008*/ 	.word	0x0000001a


	//----- nvinfo : EIATTR_FRAME_SIZE
	.align		4
.L_1:
        /*000c*/ 	.byte	0x04, 0x11
        /*000e*/ 	.short	(.L_3 - .L_2)
	.align		4
.L_2:
        /*0010*/ 	.word	index@(_Z6addMatPiS_S_i)
        /*0014*/ 	.word	0x00000000


	//----- nvinfo : EIATTR_MIN_STACK_SIZE
	.align		4
.L_3:
        /*0018*/ 	.byte	0x04, 0x12
        /*001a*/ 	.short	(.L_5 - .L_4)
	.align		4
.L_4:
        /*001c*/ 	.word	index@(_Z6addMatPiS_S_i)
        /*0020*/ 	.word	0x00000000
.L_5:


//--------------------- .nv.compat                --------------------------
	.section	.nv.compat,"",@"SHT_CUDA_COMPAT_INFO"
	.align	4
        /*0000*/ 	.byte	0x02, 0x09, 0x00, 0x00, 0x02, 0x02, 0x01, 0x00, 0x02, 0x05, 0x05, 0x00, 0x03, 0x07, 0x01, 0x01
        /*0010*/ 	.byte	0x02, 0x03, 0x00, 0x00, 0x02, 0x06, 0x01, 0x00, 0x04, 0x0b, 0x08, 0x00, 0x09, 0x00, 0x00, 0x00
        /*0020*/ 	.byte	0x00, 0x00, 0x00, 0x00


//--------------------- .nv.info._Z6addMatPiS_S_i --------------------------
	.section	.nv.info._Z6addMatPiS_S_i,"",@"SHT_CUDA_INFO"
	.sectionflags	@""
	.align	4


	//----- nvinfo : EIATTR_CUDA_API_VERSION
	.align		4
        /*0000*/ 	.byte	0x04, 0x37
        /*0002*/ 	.short	(.L_7 - .L_6)
.L_6:
        /*0004*/ 	.word	0x00000082


	//----- nvinfo : EIATTR_KPARAM_INFO
	.align		4
.L_7:
        /*0008*/ 	.byte	0x04, 0x17
        /*000a*/ 	.short	(.L_9 - .L_8)
.L_8:
        /*000c*/ 	.word	0x00000000
        /*0010*/ 	.short	0x0003
        /*0012*/ 	.short	0x0018
        /*0014*/ 	.byte	0x00, 0xf0, 0x11, 0x00


	//----- nvinfo : EIATTR_KPARAM_INFO
	.align		4
.L_9:
        /*0018*/ 	.byte	0x04, 0x17
        /*001a*/ 	.short	(.L_11 - .L_10)
.L_10:
        /*001c*/ 	.word	0x00000000
        /*0020*/ 	.short	0x0002
        /*0022*/ 	.short	0x0010
        /*0024*/ 	.byte	0x00, 0xf5, 0x21, 0x00


	//----- nvinfo : EIATTR_KPARAM_INFO
	.align		4
.L_11:
        /*0028*/ 	.byte	0x04, 0x17
        /*002a*/ 	.short	(.L_13 - .L_12)
.L_12:
        /*002c*/ 	.word	0x00000000
        /*0030*/ 	.short	0x0001
        /*0032*/ 	.short	0x0008
        /*0034*/ 	.byte	0x00, 0xf5, 0x21, 0x00


	//----- nvinfo : EIATTR_KPARAM_INFO
	.align		4
.L_13:
        /*0038*/ 	.byte	0x04, 0x17
        /*003a*/ 	.short	(.L_15 - .L_14)
.L_14:
        /*003c*/ 	.word	0x00000000
        /*0040*/ 	.short	0x0000
        /*0042*/ 	.short	0x0000
        /*0044*/ 	.byte	0x00, 0xf5, 0x21, 0x00


	//----- nvinfo : EIATTR_SPARSE_MMA_MASK
	.align		4
.L_15:
        /*0048*/ 	.byte	0x03, 0x50
        /*004a*/ 	.short	0x0000


	//----- nvinfo : EIATTR_MAXREG_COUNT
	.align		4
        /*004c*/ 	.byte	0x03, 0x1b
        /*004e*/ 	.short	0x00ff


	//----- nvinfo : EIATTR_MERCURY_ISA_VERSION
	.align		4
        /*0050*/ 	.byte	0x03, 0x5f
        /*0052*/ 	.short	0x0101


	//----- nvinfo : EIATTR_VRC_CTA_INIT_COUNT
	.align		4
        /*0054*/ 	.byte	0x02, 0x4a
	.zero		1
	.zero		1


	//----- nvinfo : EIATTR_EXIT_INSTR_OFFSETS
	.align		4
        /*0058*/ 	.byte	0x04, 0x1c
        /*005a*/ 	.short	(.L_17 - .L_16)


	//   ....[0]....
.L_16:
        /*005c*/ 	.word	0x00000090


	//   ....[1]....
        /*0060*/ 	.word	0x000003a0


	//   ....[2]....
        /*0064*/ 	.word	0x000005d0


	//----- nvinfo : EIATTR_CRS_STACK_SIZE
	.align		4
.L_17:
        /*0068*/ 	.byte	0x04, 0x1e
        /*006a*/ 	.short	(.L_19 - .L_18)
.L_18:
        /*006c*/ 	.word	0x00000000


	//----- nvinfo : EIATTR_CBANK_PARAM_SIZE
	.align		4
.L_19:
        /*0070*/ 	.byte	0x03, 0x19
        /*0072*/ 	.short	0x001c


	//----- nvinfo : EIATTR_PARAM_CBANK
	.align		4
        /*0074*/ 	.byte	0x04, 0x0a
        /*0076*/ 	.short	(.L_21 - .L_20)
	.align		4
.L_20:
        /*0078*/ 	.word	index@(.nv.constant0._Z6addMatPiS_S_i)
        /*007c*/ 	.short	0x0380
        /*007e*/ 	.short	0x001c


	//----- nvinfo : EIATTR_SW_WAR
	.align		4
.L_21:
        /*0080*/ 	.byte	0x04, 0x36
        /*0082*/ 	.short	(.L_23 - .L_22)
.L_22:
        /*0084*/ 	.word	0x00000008
.L_23:


//--------------------- .nv.callgraph             --------------------------
	.section	.nv.callgraph,"",@"SHT_CUDA_CALLGRAPH"
	.align	4
	.sectionentsize	8
	.align		4
        /*0000*/ 	.word	0x00000000
	.align		4
        /*0004*/ 	.word	0xffffffff
	.align		4
        /*0008*/ 	.word	0x00000000
	.align		4
        /*000c*/ 	.word	0xfffffffe
	.align		4
        /*0010*/ 	.word	0x00000000
	.align		4
        /*0014*/ 	.word	0xfffffffd
	.align		4
        /*0018*/ 	.word	0x00000000
	.align		4
        /*001c*/ 	.word	0xfffffffc


//--------------------- .text._Z6addMatPiS_S_i    --------------------------
	.section	.text._Z6addMatPiS_S_i,"ax",@progbits
	.align	128
        .global         _Z6addMatPiS_S_i
        .type           _Z6addMatPiS_S_i,@function
        .size           _Z6addMatPiS_S_i,(.L_x_5 - _Z6addMatPiS_S_i)
        .other          _Z6addMatPiS_S_i,@"STO_CUDA_ENTRY STV_DEFAULT"
_Z6addMatPiS_S_i:
.text._Z6addMatPiS_S_i:
[----:B------:R-:W-:Y:S01]  /*0000*/  LDC R1, c[0x0][0x37c] ;  /* 0x0000df00ff017b82 */ /* 0x000fe20000000800 */
[----:B------:R-:W0:Y:S07]  /*0010*/  S2R R3, SR_TID.X ;  /* 0x0000000000037919 */ /* 0x000e2e0000002100 */
[----:B------:R-:W0:Y:S01]  /*0020*/  S2UR UR4, SR_CTAID.X ;  /* 0x00000000000479c3 */ /* 0x000e220000002500 */
[----:B------:R-:W1:Y:S07]  /*0030*/  LDCU UR6, c[0x0][0x398] ;  /* 0x00007300ff0677ac */ /* 0x000e6e0008000800 */
[----:B------:R-:W0:Y:S01]  /*0040*/  LDC R0, c[0x0][0x360] ;  /* 0x0000d800ff007b82 */ /* 0x000e220000000800 */
[----:B------:R-:W2:Y:S01]  /*0050*/  LDCU UR5, c[0x0][0x370] ;  /* 0x00006e00ff0577ac */ /* 0x000ea20008000800 */
[----:B0-----:R-:W-:-:S02]  /*0060*/  IMAD R3, R0, UR4, R3 ;  /* 0x0000000400037c24 */ /* 0x001fc4000f8e0203 */
[----:B--2---:R-:W-:-:S03]  /*0070*/  IMAD R0, R0, UR5, RZ ;  /* 0x0000000500007c24 */ /* 0x004fc6000f8e02ff */
[----:B-1----:R-:W-:-:S13]  /*0080*/  ISETP.GE.AND P0, PT, R3, UR6, PT ;  /* 0x0000000603007c0c */ /* 0x002fda000bf06270 */
[----:B------:R-:W-:Y:S05]  /*0090*/  @P0 EXIT ;  /* 0x000000000000094d */ /* 0x000fea0003800000 */
[----:B------:R-:W0:Y:S01]  /*00a0*/  I2F.U32.RP R8, R0 ;  /* 0x0000000000087306 */ /* 0x000e220000209000 */
[C---:B------:R-:W-:Y:S01]  /*00b0*/  IMAD.IADD R2, R0.reuse, 0x1, R3 ;  /* 0x0000000100027824 */ /* 0x040fe200078e0203 */
[----:B------:R-:W-:Y:S01]  /*00c0*/  IADD3 R9, PT, PT, RZ, -R0, RZ ;  /* 0x80000000ff097210 */ /* 0x000fe20007ffe0ff */
[----:B------:R-:W1:Y:S01]  /*00d0*/  LDCU.64 UR4, c[0x0][0x358] ;  /* 0x00006b00ff0477ac */ /* 0x000e620008000a00 */
[----:B------:R-:W-:Y:S01]  /*00e0*/  ISETP.NE.U32.AND P2, PT, R0, RZ, PT ;  /* 0x000000ff0000720c */ /* 0x000fe20003f45070 */
[----:B------:R-:W-:Y:S01]  /*00f0*/  BSSY.RECONVERGENT B0, `(.L_x_0) ;  /* 0x000002a000007945 */ /* 0x000fe20003800200 */
[C---:B------:R-:W-:Y:S02]  /*0100*/  ISETP.GE.AND P0, PT, R2.reuse, UR6, PT ;  /* 0x0000000602007c0c */ /* 0x040fe4000bf06270 */
[----:B------:R-:W-:Y:S02]  /*0110*/  VIMNMX R7, PT, PT, R2, UR6, !PT ;  /* 0x0000000602077c48 */ /* 0x000fe4000ffe0100 */
[----:B------:R-:W-:-:S04]  /*0120*/  SEL R6, RZ, 0x1, P0 ;  /* 0x00000001ff067807 */ /* 0x000fc80000000000 */
[----:B------:R-:W-:Y:S01]  /*0130*/  IADD3 R7, PT, PT, R7, -R2, -R6 ;  /* 0x8000000207077210 */ /* 0x000fe20007ffe806 */
[----:B0-----:R-:W0:Y:S02]  /*0140*/  MUFU.RCP R8, R8 ;  /* 0x0000000800087308 */ /* 0x001e240000001000 */
[----:B0-----:R-:W-:-:S06]  /*0150*/  IADD3 R4, PT, PT, R8, 0xffffffe, RZ ;  /* 0x0ffffffe08047810 */ /* 0x001fcc0007ffe0ff */
[----:B------:R0:W2:Y:S02]  /*0160*/  F2I.FTZ.U32.TRUNC.NTZ R5, R4 ;  /* 0x0000000400057305 */ /* 0x0000a4000021f000 */
[----:B0-----:R-:W-:Y:S02]  /*0170*/  HFMA2 R4, -RZ, RZ, 0, 0 ;  /* 0x00000000ff047431 */ /* 0x001fe400000001ff */
[----:B--2---:R-:W-:-:S04]  /*0180*/  IMAD R9, R9, R5, RZ ;  /* 0x0000000509097224 */ /* 0x004fc800078e02ff */
[----:B------:R-:W-:-:S06]  /*0190*/  IMAD.HI.U32 R8, R5, R9, R4 ;  /* 0x0000000905087227 */ /* 0x000fcc00078e0004 */
[----:B------:R-:W-:-:S04]  /*01a0*/  IMAD.HI.U32 R5, R8, R7, RZ ;  /* 0x0000000708057227 */ /* 0x000fc800078e00ff */
[----:B------:R-:W-:-:S04]  /*01b0*/  IMAD.MOV R2, RZ, RZ, -R5 ;  /* 0x000000ffff027224 */ /* 0x000fc800078e0a05 */
[----:B------:R-:W-:-:S05]  /*01c0*/  IMAD R7, R0, R2, R7 ;  /* 0x0000000200077224 */ /* 0x000fca00078e0207 */
[----:B------:R-:W-:-:S13]  /*01d0*/  ISETP.GE.U32.AND P0, PT, R7, R0, PT ;  /* 0x000000000700720c */ /* 0x000fda0003f06070 */
[----:B------:R-:W-:Y:S02]  /*01e0*/  @P0 IADD3 R7, PT, PT, -R0, R7, RZ ;  /* 0x0000000700070210 */ /* 0x000fe40007ffe1ff */
[----:B------:R-:W-:Y:S02]  /*01f0*/  @P0 IADD3 R5, PT, PT, R5, 0x1, RZ ;  /* 0x0000000105050810 */ /* 0x000fe40007ffe0ff */
[----:B------:R-:W-:-:S13]  /*0200*/  ISETP.GE.U32.AND P1, PT, R7, R0, PT ;  /* 0x000000000700720c */ /* 0x000fda0003f26070 */
[----:B------:R-:W-:Y:S01]  /*0210*/  @P1 VIADD R5, R5, 0x1 ;  /* 0x0000000105051836 */ /* 0x000fe20000000000 */
[----:B------:R-:W-:-:S04]  /*0220*/  @!P2 LOP3.LUT R5, RZ, R0, RZ, 0x33, !PT ;  /* 0x00000000ff05a212 */ /* 0x000fc800078e33ff */
[----:B------:R-:W-:-:S04]  /*0230*/  IADD3 R2, PT, PT, R6, R5, RZ ;  /* 0x0000000506027210 */ /* 0x000fc80007ffe0ff */
[C---:B------:R-:W-:Y:S02]  /*0240*/  LOP3.LUT R4, R2.reuse, 0x3, RZ, 0xc0, !PT ;  /* 0x0000000302047812 */ /* 0x040fe400078ec0ff */
[----:B------:R-:W-:Y:S02]  /*0250*/  ISETP.GE.U32.AND P1, PT, R2, 0x3, PT ;  /* 0x000000030200780c */ /* 0x000fe40003f26070 */
[----:B------:R-:W-:-:S13]  /*0260*/  ISETP.NE.AND P0, PT, R4, 0x3, PT ;  /* 0x000000030400780c */ /* 0x000fda0003f05270 */
[----:B-1----:R-:W-:Y:S05]  /*0270*/  @!P0 BRA `(.L_x_1) ;  /* 0x0000000000448947 */ /* 0x002fea0003800000 */
[----:B------:R-:W0:Y:S01]  /*0280*/  LDC.64 R4, c[0x0][0x390] ;  /* 0x0000e400ff047b82 */ /* 0x000e220000000a00 */
[----:B------:R-:W-:-:S04]  /*0290*/  IADD3 R2, PT, PT, R2, 0x1, RZ ;  /* 0x0000000102027810 */ /* 0x000fc80007ffe0ff */
[----:B------:R-:W-:-:S03]  /*02a0*/  LOP3.LUT R2, R2, 0x3, RZ, 0xc0, !PT ;  /* 0x0000000302027812 */ /* 0x000fc600078ec0ff */
[----:B------:R-:W1:Y:S02]  /*02b0*/  LDC.64 R6, c[0x0][0x380] ;  /* 0x0000e000ff067b82 */ /* 0x000e640000000a00 */
[----:B------:R-:W-:-:S06]  /*02c0*/  IMAD.MOV R2, RZ, RZ, -R2 ;  /* 0x000000ffff027224 */ /* 0x000fcc00078e0a02 */
[----:B------:R-:W2:Y:S02]  /*02d0*/  LDC.64 R8, c[0x0][0x388] ;  /* 0x0000e200ff087b82 */ /* 0x000ea40000000a00 */
.L_x_2:
[----:B--2---:R-:W-:-:S04]  /*02e0*/  IMAD.WIDE R12, R3, 0x4, R8 ;  /* 0x00000004030c7825 */ /* 0x004fc800078e0208 */
[C---:B-1----:R-:W-:Y:S02]  /*02f0*/  IMAD.WIDE R14, R3.reuse, 0x4, R6 ;  /* 0x00000004030e7825 */ /* 0x042fe400078e0206 */
[----:B------:R-:W2:Y:S04]  /*0300*/  LDG.E R13, desc[UR4][R12.64] ;  /* 0x000000040c0d7981 */ /* 0x000ea8000c1e1900 */
[----:B------:R-:W2:Y:S01]  /*0310*/  LDG.E R14, desc[UR4][R14.64] ;  /* 0x000000040e0e7981 */ /* 0x000ea2000c1e1900 */
[----:B0--3--:R-:W-:Y:S01]  /*0320*/  IMAD.WIDE R10, R3, 0x4, R4 ;  /* 0x00000004030a7825 */ /* 0x009fe200078e0204 */
[----:B------:R-:W-:-:S03]  /*0330*/  IADD3 R2, PT, PT, R2, 0x1, RZ ;  /* 0x0000000102027810 */ /* 0x000fc60007ffe0ff */
[----:B------:R-:W-:Y:S01]  /*0340*/  IMAD.IADD R3, R0, 0x1, R3 ;  /* 0x0000000100037824 */ /* 0x000fe200078e0203 */
[----:B------:R-:W-:Y:S02]  /*0350*/  ISETP.NE.AND P0, PT, R2, RZ, PT ;  /* 0x000000ff0200720c */ /* 0x000fe40003f05270 */
[----:B--2---:R-:W-:-:S05]  /*0360*/  IADD3 R17, PT, PT, R14, R13, RZ ;  /* 0x0000000d0e117210 */ /* 0x004fca0007ffe0ff */
[----:B------:R3:W-:Y:S06]  /*0370*/  STG.E desc[UR4][R10.64], R17 ;  /* 0x000000110a007986 */ /* 0x0007ec000c101904 */
[----:B------:R-:W-:Y:S05]  /*0380*/  @P0 BRA `(.L_x_2) ;  /* 0xfffffffc00d40947 */ /* 0x000fea000383ffff */
.L_x_1:
[----:B------:R-:W-:Y:S05]  /*0390*/  BSYNC.RECONVERGENT B0 ;  /* 0x0000000000007941 */ /* 0x000fea0003800200 */
.L_x_0:
[----:B------:R-:W-:Y:S05]  /*03a0*/  @!P1 EXIT ;  /* 0x000000000000994d */ /* 0x000fea0003800000 */
.L_x_3:
[----:B------:R-:W3:Y:S08]  /*03b0*/  LDC.64 R4, c[0x0][0x380] ;  /* 0x0000e000ff047b82 */ /* 0x000ef00000000a00 */
[----:B------:R-:W0:Y:S01]  /*03c0*/  LDC.64 R6, c[0x0][0x388] ;  /* 0x0000e200ff067b82 */ /* 0x000e220000000a00 */
[----:B---3--:R-:W-:-:S07]  /*03d0*/  IMAD.WIDE R10, R3, 0x4, R4 ;  /* 0x00000004030a7825 */ /* 0x008fce00078e0204 */
[----:B------:R-:W1:Y:S01]  /*03e0*/  LDC.64 R4, c[0x0][0x390] ;  /* 0x0000e400ff047b82 */ /* 0x000e620000000a00 */
[----:B--2---:R-:W2:Y:S01]  /*03f0*/  LDG.E R2, desc[UR4][R10.64] ;  /* 0x000000040a027981 */ /* 0x004ea2000c1e1900 */
[----:B0-----:R-:W-:-:S05]  /*0400*/  IMAD.WIDE R12, R3, 0x4, R6 ;  /* 0x00000004030c7825 */ /* 0x001fca00078e0206 */
[----:B------:R-:W2:Y:S01]  /*0410*/  LDG.E R7, desc[UR4][R12.64] ;  /* 0x000000040c077981 */ /* 0x000ea2000c1e1900 */
[----:B-1----:R-:W-:-:S04]  /*0420*/  IMAD.WIDE R16, R3, 0x4, R4 ;  /* 0x0000000403107825 */ /* 0x002fc800078e0204 */
[----:B------:R-:W-:Y:S01]  /*0430*/  IMAD.WIDE R4, R0, 0x4, R10 ;  /* 0x0000000400047825 */ /* 0x000fe200078e020a */
[----:B--2---:R-:W-:-:S03]  /*0440*/  IADD3 R19, PT, PT, R2, R7, RZ ;  /* 0x0000000702137210 */ /* 0x004fc60007ffe0ff */
[C---:B------:R-:W-:Y:S02]  /*0450*/  IMAD.WIDE R6, R0.reuse, 0x4, R12 ;  /* 0x0000000400067825 */ /* 0x040fe400078e020c */
[----:B------:R0:W-:Y:S04]  /*0460*/  STG.E desc[UR4][R16.64], R19 ;  /* 0x0000001310007986 */ /* 0x0001e8000c101904 */
[----:B------:R-:W2:Y:S04]  /*0470*/  LDG.E R2, desc[UR4][R4.64] ;  /* 0x0000000404027981 */ /* 0x000ea8000c1e1900 */
[----:B------:R-:W2:Y:S01]  /*0480*/  LDG.E R15, desc[UR4][R6.64] ;  /* 0x00000004060f7981 */ /* 0x000ea2000c1e1900 */
[----:B------:R-:W-:-:S04]  /*0490*/  IMAD.WIDE R8, R0, 0x4, R16 ;  /* 0x0000000400087825 */ /* 0x000fc800078e0210 */
[----:B------:R-:W-:-:S04]  /*04a0*/  IMAD.WIDE R10, R0, 0x4, R4 ;  /* 0x00000004000a7825 */ /* 0x000fc800078e0204 */
[----:B------:R-:W-:Y:S01]  /*04b0*/  IMAD.WIDE R12, R0, 0x4, R6 ;  /* 0x00000004000c7825 */ /* 0x000fe200078e0206 */
[----:B--2---:R-:W-:-:S05]  /*04c0*/  IADD3 R21, PT, PT, R2, R15, RZ ;  /* 0x0000000f02157210 */ /* 0x004fca0007ffe0ff */
[----:B------:R1:W-:Y:S04]  /*04d0*/  STG.E desc[UR4][R8.64], R21 ;  /* 0x0000001508007986 */ /* 0x0003e8000c101904 */
[----:B------:R-:W2:Y:S04]  /*04e0*/  LDG.E R2, desc[UR4][R10.64] ;  /* 0x000000040a027981 */ /* 0x000ea8000c1e1900 */
[----:B------:R-:W2:Y:S01]  /*04f0*/  LDG.E R23, desc[UR4][R12.64] ;  /* 0x000000040c177981 */ /* 0x000ea2000c1e1900 */
[----:B------:R-:W-:-:S04]  /*0500*/  IMAD.WIDE R14, R0, 0x4, R8 ;  /* 0x00000004000e7825 */ /* 0x000fc800078e0208 */
[----:B------:R-:W-:-:S04]  /*0510*/  IMAD.WIDE R4, R0, 0x4, R10 ;  /* 0x0000000400047825 */ /* 0x000fc800078e020a */
[----:B------:R-:W-:-:S04]  /*0520*/  IMAD.WIDE R6, R0, 0x4, R12 ;  /* 0x0000000400067825 */ /* 0x000fc800078e020c */
[----:B--2---:R-:W-:-:S05]  /*0530*/  IMAD.IADD R23, R2, 0x1, R23 ;  /* 0x0000000102177824 */ /* 0x004fca00078e0217 */
[----:B------:R2:W-:Y:S04]  /*0540*/  STG.E desc[UR4][R14.64], R23 ;  /* 0x000000170e007986 */ /* 0x0005e8000c101904 */
[----:B------:R-:W1:Y:S04]  /*0550*/  LDG.E R4, desc[UR4][R4.64] ;  /* 0x0000000404047981 */ /* 0x000e68000c1e1900 */
[----:B------:R-:W1:Y:S01]  /*0560*/  LDG.E R7, desc[UR4][R6.64] ;  /* 0x0000000406077981 */ /* 0x000e62000c1e1900 */
[C---:B0-----:R-:W-:Y:S01]  /*0570*/  IMAD.WIDE R16, R0.reuse, 0x4, R14 ;  /* 0x0000000400107825 */ /* 0x041fe200078e020e */
[----:B------:R-:W-:-:S04]  /*0580*/  LEA R3, R0, R3, 0x2 ;  /* 0x0000000300037211 */ /* 0x000fc800078e10ff */
[----:B------:R-:W-:Y:S02]  /*0590*/  ISETP.GE.AND P0, PT, R3, UR6, PT ;  /* 0x0000000603007c0c */ /* 0x000fe4000bf06270 */
[----:B-1----:R-:W-:-:S05]  /*05a0*/  IADD3 R9, PT, PT, R4, R7, RZ ;  /* 0x0000000704097210 */ /* 0x002fca0007ffe0ff */
[----:B------:R2:W-:Y:S06]  /*05b0*/  STG.E desc[UR4][R16.64], R9 ;  /* 0x0000000910007986 */ /* 0x0005ec000c101904 */
[----:B------:R-:W-:Y:S05]  /*05c0*/  @!P0 BRA `(.L_x_3) ;  /* 0xfffffffc00788947 */ /* 0x000fea000383ffff */
[----:B------:R-:W-:Y:S05]  /*05d0*/  EXIT ;  /* 0x000000000000794d */ /* 0x000fea0003800000 */
.L_x_4:
[----:B------:R-:W-:-:S00]  /*05e0*/  BRA `(.L_x_4) ;  /* 0xfffffffc00fc7947 */ /* 0x000fc0000383ffff */
[----:B------:R-:W-:-:S00]  /*05f0*/  NOP ;  /* 0x0000000000007918 */ /* 0x000fc00000000000 */
        /* <DEDUP_REMOVED lines=8> */
.L_x_5:


//--------------------- .nv.shared.reserved.0     --------------------------
	.section	.nv.shared.reserved.0,"aw",@nobits
	.weak		__nv_reservedSMEM_offset_0_alias
	.size		__nv_reservedSMEM_offset_0_alias, 0, 64
	.other		__nv_reservedSMEM_offset_0_alias,@"STO_CUDA_RESERVED_SHARED STV_DEFAULT"
__nv_reservedSMEM_offset_0_alias:
	.zero		0
	.zero		64


//--------------------- .nv.constant0._Z6addMatPiS_S_i --------------------------
	.section	.nv.constant0._Z6addMatPiS_S_i,"a",@progbits
	.sectionflags	@""
	.align	4
.nv.constant0._Z6addMatPiS_S_i:
	.zero		924


//--------------------- SYMBOLS --------------------------

	.type		.nv.reservedSmem.offset0,@object
	.size		.nv.reservedSmem.offset0,0x4
